//
// Generated by NVIDIA NVVM Compiler
//
// Compiler Build ID: CL-36424714
// Cuda compilation tools, release 13.0, V13.0.88
// Based on NVVM 20.0.0
//

.version 9.0
.target sm_100
.address_size 64

	// .globl	_Z13matrixMultGPUPiS_S_i

.visible .entry _Z13matrixMultGPUPiS_S_i(
	.param .u64 .ptr .align 1 _Z13matrixMultGPUPiS_S_i_param_0,
	.param .u64 .ptr .align 1 _Z13matrixMultGPUPiS_S_i_param_1,
	.param .u64 .ptr .align 1 _Z13matrixMultGPUPiS_S_i_param_2,
	.param .u32 _Z13matrixMultGPUPiS_S_i_param_3
)
{
	.reg .pred 	%p<10>;
	.reg .b32 	%r<107>;
	.reg .b64 	%rd<67>;

	ld.param.u64 	%rd14, [_Z13matrixMultGPUPiS_S_i_param_0];
	ld.param.u64 	%rd15, [_Z13matrixMultGPUPiS_S_i_param_1];
	ld.param.u32 	%r31, [_Z13matrixMultGPUPiS_S_i_param_3];
	cvta.to.global.u64 	%rd1, %rd15;
	cvta.to.global.u64 	%rd2, %rd14;
	mov.u32 	%r32, %tid.x;
	mov.u32 	%r33, %ntid.x;
	mov.u32 	%r34, %ctaid.x;
	mad.lo.s32 	%r1, %r33, %r34, %r32;
	mov.u32 	%r35, %tid.y;
	mov.u32 	%r36, %ntid.y;
	mov.u32 	%r37, %ctaid.y;
	mad.lo.s32 	%r38, %r36, %r37, %r35;
	max.s32 	%r39, %r1, %r38;
	setp.ge.s32 	%p1, %r39, %r31;
	@%p1 bra 	$L__BB0_13;
	mul.lo.s32 	%r3, %r31, %r38;
	and.b32  	%r4, %r31, 7;
	setp.lt.u32 	%p2, %r31, 8;
	mov.b32 	%r106, 0;
	mov.u32 	%r102, %r106;
	@%p2 bra 	$L__BB0_4;
	and.b32  	%r102, %r31, 2147483640;
	neg.s32 	%r95, %r102;
	mul.wide.s32 	%rd16, %r31, 4;
	add.s64 	%rd3, %rd1, %rd16;
	shl.b32 	%r7, %r31, 3;
	mul.wide.s32 	%rd17, %r31, 8;
	add.s64 	%rd4, %rd1, %rd17;
	mul.wide.s32 	%rd18, %r31, 12;
	add.s64 	%rd5, %rd1, %rd18;
	mul.wide.s32 	%rd19, %r31, 16;
	add.s64 	%rd6, %rd1, %rd19;
	mul.wide.s32 	%rd20, %r31, 20;
	add.s64 	%rd7, %rd1, %rd20;
	mul.wide.s32 	%rd21, %r31, 24;
	add.s64 	%rd8, %rd1, %rd21;
	mul.wide.s32 	%rd22, %r31, 28;
	add.s64 	%rd9, %rd1, %rd22;
	mul.wide.u32 	%rd23, %r3, 4;
	add.s64 	%rd24, %rd23, %rd2;
	add.s64 	%rd66, %rd24, 16;
	mov.b32 	%r106, 0;
	mov.u32 	%r94, %r1;
$L__BB0_3:
	.pragma "nounroll";
	mul.wide.s32 	%rd25, %r94, 4;
	add.s64 	%rd26, %rd3, %rd25;
	add.s64 	%rd27, %rd4, %rd25;
	add.s64 	%rd28, %rd5, %rd25;
	add.s64 	%rd29, %rd6, %rd25;
	add.s64 	%rd30, %rd7, %rd25;
	add.s64 	%rd31, %rd8, %rd25;
	add.s64 	%rd32, %rd9, %rd25;
	add.s64 	%rd33, %rd1, %rd25;
	ld.global.u32 	%r43, [%rd66+-16];
	ld.global.u32 	%r44, [%rd33];
	mad.lo.s32 	%r45, %r44, %r43, %r106;
	ld.global.u32 	%r46, [%rd66+-12];
	ld.global.u32 	%r47, [%rd26];
	mad.lo.s32 	%r48, %r47, %r46, %r45;
	ld.global.u32 	%r49, [%rd66+-8];
	ld.global.u32 	%r50, [%rd27];
	mad.lo.s32 	%r51, %r50, %r49, %r48;
	ld.global.u32 	%r52, [%rd66+-4];
	ld.global.u32 	%r53, [%rd28];
	mad.lo.s32 	%r54, %r53, %r52, %r51;
	ld.global.u32 	%r55, [%rd66];
	ld.global.u32 	%r56, [%rd29];
	mad.lo.s32 	%r57, %r56, %r55, %r54;
	ld.global.u32 	%r58, [%rd66+4];
	ld.global.u32 	%r59, [%rd30];
	mad.lo.s32 	%r60, %r59, %r58, %r57;
	ld.global.u32 	%r61, [%rd66+8];
	ld.global.u32 	%r62, [%rd31];
	mad.lo.s32 	%r63, %r62, %r61, %r60;
	ld.global.u32 	%r64, [%rd66+12];
	ld.global.u32 	%r65, [%rd32];
	mad.lo.s32 	%r106, %r65, %r64, %r63;
	add.s32 	%r95, %r95, 8;
	add.s32 	%r94, %r94, %r7;
	add.s64 	%rd66, %rd66, 32;
	setp.ne.s32 	%p3, %r95, 0;
	@%p3 bra 	$L__BB0_3;
$L__BB0_4:
	setp.eq.s32 	%p4, %r4, 0;
	@%p4 bra 	$L__BB0_12;
	and.b32  	%r17, %r31, 3;
	setp.lt.u32 	%p5, %r4, 4;
	@%p5 bra 	$L__BB0_7;
	add.s32 	%r67, %r102, %r3;
	mul.wide.u32 	%rd34, %r67, 4;
	add.s64 	%rd35, %rd2, %rd34;
	ld.global.u32 	%r68, [%rd35];
	mad.lo.s32 	%r69, %r102, %r31, %r1;
	mul.wide.s32 	%rd36, %r69, 4;
	add.s64 	%rd37, %rd1, %rd36;
	ld.global.u32 	%r70, [%rd37];
	mad.lo.s32 	%r71, %r70, %r68, %r106;
	cvt.u64.u32 	%rd38, %r3;
	cvt.u64.u32 	%rd39, %r102;
	add.s64 	%rd40, %rd39, %rd38;
	shl.b64 	%rd41, %rd40, 2;
	add.s64 	%rd42, %rd2, %rd41;
	ld.global.u32 	%r72, [%rd42+4];
	mul.wide.s32 	%rd43, %r31, 4;
	add.s64 	%rd44, %rd37, %rd43;
	ld.global.u32 	%r73, [%rd44];
	mad.lo.s32 	%r74, %r73, %r72, %r71;
	ld.global.u32 	%r75, [%rd42+8];
	add.s64 	%rd45, %rd44, %rd43;
	ld.global.u32 	%r76, [%rd45];
	mad.lo.s32 	%r77, %r76, %r75, %r74;
	ld.global.u32 	%r78, [%rd42+12];
	add.s64 	%rd46, %rd45, %rd43;
	ld.global.u32 	%r79, [%rd46];
	mad.lo.s32 	%r106, %r79, %r78, %r77;
	add.s32 	%r102, %r102, 4;
$L__BB0_7:
	setp.eq.s32 	%p6, %r17, 0;
	@%p6 bra 	$L__BB0_12;
	setp.eq.s32 	%p7, %r17, 1;
	@%p7 bra 	$L__BB0_10;
	add.s32 	%r81, %r102, %r3;
	mul.wide.u32 	%rd47, %r81, 4;
	add.s64 	%rd48, %rd2, %rd47;
	ld.global.u32 	%r82, [%rd48];
	mad.lo.s32 	%r83, %r102, %r31, %r1;
	mul.wide.s32 	%rd49, %r83, 4;
	add.s64 	%rd50, %rd1, %rd49;
	ld.global.u32 	%r84, [%rd50];
	mad.lo.s32 	%r85, %r84, %r82, %r106;
	cvt.u64.u32 	%rd51, %r3;
	cvt.u64.u32 	%rd52, %r102;
	add.s64 	%rd53, %rd52, %rd51;
	shl.b64 	%rd54, %rd53, 2;
	add.s64 	%rd55, %rd2, %rd54;
	ld.global.u32 	%r86, [%rd55+4];
	mul.wide.s32 	%rd56, %r31, 4;
	add.s64 	%rd57, %rd50, %rd56;
	ld.global.u32 	%r87, [%rd57];
	mad.lo.s32 	%r106, %r87, %r86, %r85;
	add.s32 	%r102, %r102, 2;
$L__BB0_10:
	and.b32  	%r88, %r31, 1;
	setp.eq.b32 	%p8, %r88, 1;
	not.pred 	%p9, %p8;
	@%p9 bra 	$L__BB0_12;
	add.s32 	%r89, %r102, %r3;
	mul.wide.u32 	%rd58, %r89, 4;
	add.s64 	%rd59, %rd2, %rd58;
	ld.global.u32 	%r90, [%rd59];
	mad.lo.s32 	%r91, %r102, %r31, %r1;
	mul.wide.s32 	%rd60, %r91, 4;
	add.s64 	%rd61, %rd1, %rd60;
	ld.global.u32 	%r92, [%rd61];
	mad.lo.s32 	%r106, %r92, %r90, %r106;
$L__BB0_12:
	ld.param.u64 	%rd65, [_Z13matrixMultGPUPiS_S_i_param_2];
	add.s32 	%r93, %r3, %r1;
	cvta.to.global.u64 	%rd62, %rd65;
	mul.wide.s32 	%rd63, %r93, 4;
	add.s64 	%rd64, %rd62, %rd63;
	st.global.u32 	[%rd64], %r106;
$L__BB0_13:
	ret;

}


// ===== COMPILED SASS (sm_100) =====

	.target	sm_100

	.elftype	@"ET_EXEC"


//--------------------- .note.nv.tkinfo           --------------------------
	.section	.note.nv.tkinfo,"",@"SHT_NOTE"
	.sectionflags	@"SHF_NOTE_NV_TKINFO"
	.tkinfo
        /*0018*/ 	.word	0x00000002
        /*0030*/ 	.string	""
        /*0030*/ 	.string	"ptxas"
        /*0030*/ 	.string	"Cuda compilation tools, release 13.0, V13.0.88"
        /*0030*/ 	.string	"Build cuda_13.0.r13.0/compiler.36424714_0"
        /*0030*/ 	.string	"-arch sm_100 -m 64 "



//--------------------- .note.nv.cuinfo           --------------------------
	.section	.note.nv.cuinfo,"",@"SHT_NOTE"
	.sectionflags	@"SHF_NOTE_NV_CUINFO"
        /*0018*/ 	.short	0x0002
        /*001a*/ 	.short	0x0064
        /*001c*/ 	.short	0x0082
	.zero		2


//--------------------- .nv.info                  --------------------------
	.section	.nv.info,"",@"SHT_CUDA_INFO"
	.align	4


	//----- nvinfo : EIATTR_REGCOUNT
	.align		4
        /*0000*/ 	.byte	0x04, 0x2f
        /*0002*/ 	.short	(.L_1 - .L_0)
	.align		4
.L_0:
        /*0004*/ 	.word	index@(_Z13matrixMultGPUPiS_S_i)
        /*0008*/ 	.word	0x0000001e


	//----- nvinfo : EIATTR_FRAME_SIZE
	.align		4
.L_1:
        /*000c*/ 	.byte	0x04, 0x11
        /*000e*/ 	.short	(.L_3 - .L_2)
	.align		4
.L_2:
        /*0010*/ 	.word	index@(_Z13matrixMultGPUPiS_S_i)
        /*0014*/ 	.word	0x00000000


	//----- nvinfo : EIATTR_MIN_STACK_SIZE
	.align		4
.L_3:
        /*0018*/ 	.byte	0x04, 0x12
        /*001a*/ 	.short	(.L_5 - .L_4)
	.align		4
.L_4:
        /*001c*/ 	.word	index@(_Z13matrixMultGPUPiS_S_i)
        /*0020*/ 	.word	0x00000000
.L_5:


//--------------------- .nv.compat                --------------------------
	.section	.nv.compat,"",@"SHT_CUDA_COMPAT_INFO"
	.align	4
        /*0000*/ 	.byte	0x02, 0x09, 0x00, 0x00, 0x02, 0x02, 0x01, 0x00, 0x02, 0x05, 0x05, 0x00, 0x03, 0x07, 0x01, 0x01
        /*0010*/ 	.byte	0x02, 0x03, 0x00, 0x00, 0x02, 0x06, 0x01, 0x00, 0x04, 0x0b, 0x08, 0x00, 0x09, 0x00, 0x00, 0x00
        /*0020*/ 	.byte	0x00, 0x00, 0x00, 0x00


//--------------------- .nv.info._Z13matrixMultGPUPiS_S_i --------------------------
	.section	.nv.info._Z13matrixMultGPUPiS_S_i,"",@"SHT_CUDA_INFO"
	.sectionflags	@""
	.align	4


	//----- nvinfo : EIATTR_CUDA_API_VERSION
	.align		4
        /*0000*/ 	.byte	0x04, 0x37
        /*0002*/ 	.short	(.L_7 - .L_6)
.L_6:
        /*0004*/ 	.word	0x00000082


	//----- nvinfo : EIATTR_KPARAM_INFO
	.align		4
.L_7:
        /*0008*/ 	.byte	0x04, 0x17
        /*000a*/ 	.short	(.L_9 - .L_8)
.L_8:
        /*000c*/ 	.word	0x00000000
        /*0010*/ 	.short	0x0003
        /*0012*/ 	.short	0x0018
        /*0014*/ 	.byte	0x00, 0xf0, 0x11, 0x00


	//----- nvinfo : EIATTR_KPARAM_INFO
	.align		4
.L_9:
        /*0018*/ 	.byte	0x04, 0x17
        /*001a*/ 	.short	(.L_11 - .L_10)
.L_10:
        /*001c*/ 	.word	0x00000000
        /*0020*/ 	.short	0x0002
        /*0022*/ 	.short	0x0010
        /*0024*/ 	.byte	0x00, 0xf5, 0x21, 0x00


	//----- nvinfo : EIATTR_KPARAM_INFO
	.align		4
.L_11:
        /*0028*/ 	.byte	0x04, 0x17
        /*002a*/ 	.short	(.L_13 - .L_12)
.L_12:
        /*002c*/ 	.word	0x00000000
        /*0030*/ 	.short	0x0001
        /*0032*/ 	.short	0x0008
        /*0034*/ 	.byte	0x00, 0xf5, 0x21, 0x00


	//----- nvinfo : EIATTR_KPARAM_INFO
	.align		4
.L_13:
        /*0038*/ 	.byte	0x04, 0x17
        /*003a*/ 	.short	(.L_15 - .L_14)
.L_14:
        /*003c*/ 	.word	0x00000000
        /*0040*/ 	.short	0x0000
        /*0042*/ 	.short	0x0000
        /*0044*/ 	.byte	0x00, 0xf5, 0x21, 0x00


	//----- nvinfo : EIATTR_SPARSE_MMA_MASK
	.align		4
.L_15:
        /*0048*/ 	.byte	0x03, 0x50
        /*004a*/ 	.short	0x0000


	//----- nvinfo : EIATTR_MAXREG_COUNT
	.align		4
        /*004c*/ 	.byte	0x03, 0x1b
        /*004e*/ 	.short	0x00ff


	//----- nvinfo : EIATTR_MERCURY_ISA_VERSION
	.align		4
        /*0050*/ 	.byte	0x03, 0x5f
        /*0052*/ 	.short	0x0101


	//----- nvinfo : EIATTR_VRC_CTA_INIT_COUNT
	.align		4
        /*0054*/ 	.byte	0x02, 0x4a
	.zero		1
	.zero		1


	//----- nvinfo : EIATTR_EXIT_INSTR_OFFSETS
	.align		4
        /*0058*/ 	.byte	0x04, 0x1c
        /*005a*/ 	.short	(.L_17 - .L_16)


	//   ....[0]....
.L_16:
        /*005c*/ 	.word	0x000000c0


	//   ....[1]....
        /*0060*/ 	.word	0x00000a90


	//----- nvinfo : EIATTR_CBANK_PARAM_SIZE
	.align		4
.L_17:
        /*0064*/ 	.byte	0x03, 0x19
        /*0066*/ 	.short	0x001c


	//----- nvinfo : EIATTR_PARAM_CBANK
	.align		4
        /*0068*/ 	.byte	0x04, 0x0a
        /*006a*/ 	.short	(.L_19 - .L_18)
	.align		4
.L_18:
        /*006c*/ 	.word	index@(.nv.constant0._Z13matrixMultGPUPiS_S_i)
        /*0070*/ 	.short	0x0380
        /*0072*/ 	.short	0x001c


	//----- nvinfo : EIATTR_SW_WAR
	.align		4
.L_19:
        /*0074*/ 	.byte	0x04, 0x36
        /*0076*/ 	.short	(.L_21 - .L_20)
.L_20:
        /*0078*/ 	.word	0x00000008
.L_21:


//--------------------- .nv.callgraph             --------------------------
	.section	.nv.callgraph,"",@"SHT_CUDA_CALLGRAPH"
	.align	4
	.sectionentsize	8
	.align		4
        /*0000*/ 	.word	0x00000000
	.align		4
        /*0004*/ 	.word	0xffffffff
	.align		4
        /*0008*/ 	.word	0x00000000
	.align		4
        /*000c*/ 	.word	0xfffffffe
	.align		4
        /*0010*/ 	.word	0x00000000
	.align		4
        /*0014*/ 	.word	0xfffffffd
	.align		4
        /*0018*/ 	.word	0x00000000
	.align		4
        /*001c*/ 	.word	0xfffffffc


//--------------------- .text._Z13matrixMultGPUPiS_S_i --------------------------
	.section	.text._Z13matrixMultGPUPiS_S_i,"ax",@progbits
	.align	128
        .global         _Z13matrixMultGPUPiS_S_i
        .type           _Z13matrixMultGPUPiS_S_i,@function
        .size           _Z13matrixMultGPUPiS_S_i,(.L_x_5 - _Z13matrixMultGPUPiS_S_i)
        .other          _Z13matrixMultGPUPiS_S_i,@"STO_CUDA_ENTRY STV_DEFAULT"
_Z13matrixMultGPUPiS_S_i:
.text._Z13matrixMultGPUPiS_S_i:
[----:B------:R-:W-:Y:S01]  /*0000*/  LDC R1, c[0x0][0x37c] ;  /* 0x0000df00ff017b82 */ /* 0x000fe20000000800 */
[----:B------:R-:W0:Y:S01]  /*0010*/  S2R R0, SR_TID.X ;  /* 0x0000000000007919 */ /* 0x000e220000002100 */
[----:B------:R-:W0:Y:S01]  /*0020*/  LDCU UR4, c[0x0][0x360] ;  /* 0x00006c00ff0477ac */ /* 0x000e220008000800 */
[----:B------:R-:W0:Y:S01]  /*0030*/  S2R R3, SR_CTAID.X ;  /* 0x0000000000037919 */ /* 0x000e220000002500 */
[----:B------:R-:W1:Y:S01]  /*0040*/  LDCU UR5, c[0x0][0x364] ;  /* 0x00006c80ff0577ac */ /* 0x000e620008000800 */
[----:B------:R-:W1:Y:S01]  /*0050*/  S2R R13, SR_TID.Y ;  /* 0x00000000000d7919 */ /* 0x000e620000002200 */
[----:B------:R-:W2:Y:S01]  /*0060*/  LDCU UR20, c[0x0][0x398] ;  /* 0x00007300ff1477ac */ /* 0x000ea20008000800 */
[----:B------:R-:W1:Y:S01]  /*0070*/  S2R R2, SR_CTAID.Y ;  /* 0x0000000000027919 */ /* 0x000e620000002600 */
[----:B0-----:R-:W-:Y:S02]  /*0080*/  IMAD R0, R3, UR4, R0 ;  /* 0x0000000403007c24 */ /* 0x001fe4000f8e0200 */
[----:B-1----:R-:W-:-:S05]  /*0090*/  IMAD R13, R2, UR5, R13 ;  /* 0x00000005020d7c24 */ /* 0x002fca000f8e020d */
[----:B------:R-:W-:-:S04]  /*00a0*/  VIMNMX R2, PT, PT, R0, R13, !PT ;  /* 0x0000000d00027248 */ /* 0x000fc80007fe0100 */
[----:B--2---:R-:W-:-:S13]  /*00b0*/  ISETP.GE.AND P0, PT, R2, UR20, PT ;  /* 0x0000001402007c0c */ /* 0x004fda000bf06270 */
[----:B------:R-:W-:Y:S05]  /*00c0*/  @P0 EXIT ;  /* 0x000000000000094d */ /* 0x000fea0003800000 */
[----:B------:R-:W-:Y:S01]  /*00d0*/  UISETP.GE.U32.AND UP0, UPT, UR20, 0x8, UPT ;  /* 0x000000081400788c */ /* 0x000fe2000bf06070 */
[----:B------:R-:W-:Y:S02]  /*00e0*/  HFMA2 R12, -RZ, RZ, 0, 0 ;  /* 0x00000000ff0c7431 */ /* 0x000fe400000001ff */
[----:B------:R-:W-:Y:S01]  /*00f0*/  IMAD R13, R13, UR20, RZ ;  /* 0x000000140d0d7c24 */ /* 0x000fe2000f8e02ff */
[----:B------:R-:W-:Y:S01]  /*0100*/  UMOV UR4, URZ ;  /* 0x000000ff00047c82 */ /* 0x000fe20008000000 */
[----:B------:R-:W0:Y:S04]  /*0110*/  LDCU.64 UR18, c[0x0][0x358] ;  /* 0x00006b00ff1277ac */ /* 0x000e280008000a00 */
[----:B------:R-:W-:Y:S05]  /*0120*/  BRA.U !UP0, `(.L_x_0) ;  /* 0x0000000508047547 */ /* 0x000fea000b800000 */
[----:B------:R-:W1:Y:S01]  /*0130*/  LDCU.128 UR24, c[0x0][0x380] ;  /* 0x00007000ff1877ac */ /* 0x000e620008000c00 */
[----:B------:R-:W-:Y:S02]  /*0140*/  MOV R12, RZ ;  /* 0x000000ff000c7202 */ /* 0x000fe40000000f00 */
[----:B------:R-:W-:Y:S01]  /*0150*/  MOV R14, R0 ;  /* 0x00000000000e7202 */ /* 0x000fe20000000f00 */
[----:B------:R-:W-:-:S04]  /*0160*/  ULOP3.LUT UR4, UR20, 0x7ffffff8, URZ, 0xc0, !UPT ;  /* 0x7ffffff814047892 */ /* 0x000fc8000f8ec0ff */
[----:B------:R-:W-:Y:S01]  /*0170*/  UIADD3 UR5, UPT, UPT, -UR4, URZ, URZ ;  /* 0x000000ff04057290 */ /* 0x000fe2000fffe1ff */
[----:B-1----:R-:W-:Y:S01]  /*0180*/  MOV R2, UR24 ;  /* 0x0000001800027c02 */ /* 0x002fe20008000f00 */
[----:B------:R-:W-:Y:S01]  /*0190*/  UIMAD.WIDE UR6, UR20, 0x8, UR26 ;  /* 0x00000008140678a5 */ /* 0x000fe2000f8e021a */
[----:B------:R-:W-:Y:S01]  /*01a0*/  MOV R3, UR25 ;  /* 0x0000001900037c02 */ /* 0x000fe20008000f00 */
[----:B------:R-:W-:Y:S02]  /*01b0*/  UIMAD.WIDE UR8, UR20, 0xc, UR26 ;  /* 0x0000000c140878a5 */ /* 0x000fe4000f8e021a */
[----:B------:R-:W-:Y:S01]  /*01c0*/  UIMAD.WIDE UR10, UR20, 0x10, UR26 ;  /* 0x00000010140a78a5 */ /* 0x000fe2000f8e021a */
[----:B------:R-:W-:Y:S01]  /*01d0*/  IMAD.WIDE.U32 R2, R13, 0x4, R2 ;  /* 0x000000040d027825 */ /* 0x000fe200078e0002 */
[----:B------:R-:W-:Y:S02]  /*01e0*/  UIMAD.WIDE UR12, UR20, 0x14, UR26 ;  /* 0x00000014140c78a5 */ /* 0x000fe4000f8e021a */
[----:B------:R-:W-:Y:S01]  /*01f0*/  UIMAD.WIDE UR14, UR20, 0x18, UR26 ;  /* 0x00000018140e78a5 */ /* 0x000fe2000f8e021a */
[----:B------:R-:W-:Y:S01]  /*0200*/  IADD3 R2, P0, PT, R2, 0x10, RZ ;  /* 0x0000001002027810 */ /* 0x000fe20007f1e0ff */
[----:B------:R-:W-:-:S03]  /*0210*/  UIMAD.WIDE UR16, UR20, 0x1c, UR26 ;  /* 0x0000001c141078a5 */ /* 0x000fc6000f8e021a */
[----:B------:R-:W-:-:S09]  /*0220*/  IADD3.X R3, PT, PT, RZ, R3, RZ, P0, !PT ;  /* 0x00000003ff037210 */ /* 0x000fd200007fe4ff */
.L_x_1:
[----:B------:R-:W-:Y:S01]  /*0230*/  UIMAD.WIDE UR22, UR20, 0x4, UR26 ;  /* 0x00000004141678a5 */ /* 0x000fe2000f8e021a */
[----:B------:R-:W-:Y:S02]  /*0240*/  IMAD.MOV.U32 R23, RZ, RZ, 0x4 ;  /* 0x00000004ff177424 */ /* 0x000fe400078e00ff */
[----:B------:R-:W-:Y:S01]  /*0250*/  HFMA2 R11, -RZ, RZ, 0, 2.384185791015625e-07 ;  /* 0x00000004ff0b7431 */ /* 0x000fe200000001ff */
[----:B------:R-:W-:Y:S01]  /*0260*/  MOV R25, 0x4 ;  /* 0x0000000400197802 */ /* 0x000fe20000000f00 */
[----:B0-----:R-:W2:Y:S01]  /*0270*/  LDG.E R21, desc[UR18][R2.64+-0x10] ;  /* 0xfffff01202157981 */ /* 0x001ea2000c1e1900 */
[C---:B------:R-:W-:Y:S01]  /*0280*/  IMAD.WIDE R22, R14.reuse, R23, UR26 ;  /* 0x0000001a0e167e25 */ /* 0x040fe2000f8e0217 */
[----:B------:R-:W-:Y:S02]  /*0290*/  MOV R8, UR22 ;  /* 0x0000001600087c02 */ /* 0x000fe40008000f00 */
[----:B------:R-:W-:Y:S01]  /*02a0*/  MOV R9, UR23 ;  /* 0x0000001700097c02 */ /* 0x000fe20008000f00 */
[----:B------:R-:W3:Y:S02]  /*02b0*/  LDG.E R19, desc[UR18][R2.64+-0xc] ;  /* 0xfffff41202137981 */ /* 0x000ee4000c1e1900 */
[----:B------:R-:W-:-:S02]  /*02c0*/  IMAD.WIDE R8, R14, 0x4, R8 ;  /* 0x000000040e087825 */ /* 0x000fc400078e0208 */
[----:B------:R-:W2:Y:S01]  /*02d0*/  LDG.E R22, desc[UR18][R22.64] ;  /* 0x0000001216167981 */ /* 0x000ea2000c1e1900 */
[----:B------:R-:W-:Y:S01]  /*02e0*/  MOV R5, 0x4 ;  /* 0x0000000400057802 */ /* 0x000fe20000000f00 */
[C---:B------:R-:W-:Y:S02]  /*02f0*/  IMAD.WIDE R24, R14.reuse, R25, UR6 ;  /* 0x000000060e187e25 */ /* 0x040fe4000f8e0219 */
[----:B------:R0:W3:Y:S02]  /*0300*/  LDG.E R20, desc[UR18][R8.64] ;  /* 0x0000001208147981 */ /* 0x0000e4000c1e1900 */
[----:B------:R-:W-:Y:S02]  /*0310*/  IMAD.WIDE R10, R14, R11, UR8 ;  /* 0x000000080e0a7e25 */ /* 0x000fe4000f8e020b */
[----:B------:R-:W4:Y:S04]  /*0320*/  LDG.E R18, desc[UR18][R24.64] ;  /* 0x0000001218127981 */ /* 0x000f28000c1e1900 */
[----:B------:R-:W4:Y:S01]  /*0330*/  LDG.E R17, desc[UR18][R2.64+-0x8] ;  /* 0xfffff81202117981 */ /* 0x000f22000c1e1900 */
[----:B0-----:R-:W-:-:S02]  /*0340*/  HFMA2 R9, -RZ, RZ, 0, 2.384185791015625e-07 ;  /* 0x00000004ff097431 */ /* 0x001fc400000001ff */
[----:B------:R-:W-:Y:S01]  /*0350*/  IMAD.MOV.U32 R7, RZ, RZ, 0x4 ;  /* 0x00000004ff077424 */ /* 0x000fe200078e00ff */
[----:B------:R0:W5:Y:S01]  /*0360*/  LDG.E R16, desc[UR18][R10.64] ;  /* 0x000000120a107981 */ /* 0x000162000c1e1900 */
[----:B------:R-:W-:-:S03]  /*0370*/  IMAD.WIDE R4, R14, R5, UR10 ;  /* 0x0000000a0e047e25 */ /* 0x000fc6000f8e0205 */
[----:B------:R-:W5:Y:S01]  /*0380*/  LDG.E R15, desc[UR18][R2.64+-0x4] ;  /* 0xfffffc12020f7981 */ /* 0x000f62000c1e1900 */
[C---:B------:R-:W-:Y:S01]  /*0390*/  IMAD.WIDE R6, R14.reuse, R7, UR12 ;  /* 0x0000000c0e067e25 */ /* 0x040fe2000f8e0207 */
[----:B------:R-:W-:Y:S02]  /*03a0*/  MOV R27, 0x4 ;  /* 0x00000004001b7802 */ /* 0x000fe40000000f00 */
[----:B------:R1:W5:Y:S01]  /*03b0*/  LDG.E R4, desc[UR18][R4.64] ;  /* 0x0000001204047981 */ /* 0x000362000c1e1900 */
[----:B------:R-:W-:-:S03]  /*03c0*/  IMAD.WIDE R8, R14, R9, UR14 ;  /* 0x0000000e0e087e25 */ /* 0x000fc6000f8e0209 */
[----:B------:R-:W5:Y:S01]  /*03d0*/  LDG.E R23, desc[UR18][R2.64] ;  /* 0x0000001202177981 */ /* 0x000f62000c1e1900 */
[----:B0-----:R-:W-:-:S03]  /*03e0*/  IMAD.WIDE R10, R14, R27, UR16 ;  /* 0x000000100e0a7e25 */ /* 0x001fc6000f8e021b */
[----:B------:R-:W5:Y:S04]  /*03f0*/  LDG.E R7, desc[UR18][R6.64] ;  /* 0x0000001206077981 */ /* 0x000f68000c1e1900 */
[----:B------:R-:W5:Y:S04]  /*0400*/  LDG.E R24, desc[UR18][R2.64+0x4] ;  /* 0x0000041202187981 */ /* 0x000f68000c1e1900 */
[----:B------:R-:W5:Y:S04]  /*0410*/  LDG.E R8, desc[UR18][R8.64] ;  /* 0x0000001208087981 */ /* 0x000f68000c1e1900 */
[----:B------:R-:W5:Y:S04]  /*0420*/  LDG.E R25, desc[UR18][R2.64+0x8] ;  /* 0x0000081202197981 */ /* 0x000f68000c1e1900 */
[----:B------:R-:W5:Y:S04]  /*0430*/  LDG.E R10, desc[UR18][R10.64] ;  /* 0x000000120a0a7981 */ /* 0x000f68000c1e1900 */
[----:B------:R0:W5:Y:S01]  /*0440*/  LDG.E R27, desc[UR18][R2.64+0xc] ;  /* 0x00000c12021b7981 */ /* 0x000162000c1e1900 */
[----:B------:R-:W-:-:S04]  /*0450*/  UIADD3 UR5, UPT, UPT, UR5, 0x8, URZ ;  /* 0x0000000805057890 */ /* 0x000fc8000fffe0ff */
[----:B------:R-:W-:Y:S01]  /*0460*/  UISETP.NE.AND UP0, UPT, UR5, URZ, UPT ;  /* 0x000000ff0500728c */ /* 0x000fe2000bf05270 */
[----:B-1----:R-:W-:Y:S02]  /*0470*/  MOV R5, UR20 ;  /* 0x0000001400057c02 */ /* 0x002fe40008000f00 */
[----:B0-----:R-:W-:Y:S02]  /*0480*/  IADD3 R2, P0, PT, R2, 0x20, RZ ;  /* 0x0000002002027810 */ /* 0x001fe40007f1e0ff */
[----:B------:R-:W-:Y:S02]  /*0490*/  LEA R14, R5, R14, 0x3 ;  /* 0x0000000e050e7211 */ /* 0x000fe400078e18ff */
[----:B------:R-:W-:Y:S01]  /*04a0*/  IADD3.X R3, PT, PT, RZ, R3, RZ, P0, !PT ;  /* 0x00000003ff037210 */ /* 0x000fe200007fe4ff */
[----:B--2---:R-:W-:-:S04]  /*04b0*/  IMAD R21, R21, R22, R12 ;  /* 0x0000001615157224 */ /* 0x004fc800078e020c */
[----:B---3--:R-:W-:-:S04]  /*04c0*/  IMAD R19, R19, R20, R21 ;  /* 0x0000001413137224 */ /* 0x008fc800078e0215 */
[----:B----4-:R-:W-:-:S04]  /*04d0*/  IMAD R17, R17, R18, R19 ;  /* 0x0000001211117224 */ /* 0x010fc800078e0213 */
[----:B-----5:R-:W-:-:S04]  /*04e0*/  IMAD R15, R15, R16, R17 ;  /* 0x000000100f0f7224 */ /* 0x020fc800078e0211 */
[----:B------:R-:W-:-:S04]  /*04f0*/  IMAD R4, R23, R4, R15 ;  /* 0x0000000417047224 */ /* 0x000fc800078e020f */
[----:B------:R-:W-:-:S04]  /*0500*/  IMAD R4, R24, R7, R4 ;  /* 0x0000000718047224 */ /* 0x000fc800078e0204 */
[----:B------:R-:W-:-:S04]  /*0510*/  IMAD R4, R25, R8, R4 ;  /* 0x0000000819047224 */ /* 0x000fc800078e0204 */
[----:B------:R-:W-:Y:S01]  /*0520*/  IMAD R12, R27, R10, R4 ;  /* 0x0000000a1b0c7224 */ /* 0x000fe200078e0204 */
[----:B------:R-:W-:Y:S06]  /*0530*/  BRA.U UP0, `(.L_x_1) ;  /* 0xfffffffd003c7547 */ /* 0x000fec000b83ffff */
.L_x_0:
[----:B------:R-:W-:-:S04]  /*0540*/  ULOP3.LUT UR6, UR20, 0x7, URZ, 0xc0, !UPT ;  /* 0x0000000714067892 */ /* 0x000fc8000f8ec0ff */
[----:B------:R-:W-:-:S09]  /*0550*/  UISETP.NE.AND UP0, UPT, UR6, URZ, UPT ;  /* 0x000000ff0600728c */ /* 0x000fd2000bf05270 */
[----:B------:R-:W-:Y:S05]  /*0560*/  BRA.U !UP0, `(.L_x_2) ;  /* 0x0000000508387547 */ /* 0x000fea000b800000 */
[----:B------:R-:W-:Y:S02]  /*0570*/  UISETP.GE.U32.AND UP0, UPT, UR6, 0x4, UPT ;  /* 0x000000040600788c */ /* 0x000fe4000bf06070 */
[----:B------:R-:W-:-:S04]  /*0580*/  ULOP3.LUT UR5, UR20, 0x3, URZ, 0xc0, !UPT ;  /* 0x0000000314057892 */ /* 0x000fc8000f8ec0ff */
[----:B------:R-:W-:-:S03]  /*0590*/  UISETP.NE.AND UP1, UPT, UR5, URZ, UPT ;  /* 0x000000ff0500728c */ /* 0x000fc6000bf25270 */
[----:B------:R-:W-:Y:S08]  /*05a0*/  BRA.U !UP0, `(.L_x_3) ;  /* 0x00000001087c7547 */ /* 0x000ff0000b800000 */
[----:B------:R-:W1:Y:S01]  /*05b0*/  LDC.64 R6, c[0x0][0x388] ;  /* 0x0000e200ff067b82 */ /* 0x000e620000000a00 */
[----:B------:R-:W2:Y:S01]  /*05c0*/  LDCU.64 UR6, c[0x0][0x380] ;  /* 0x00007000ff0677ac */ /* 0x000ea20008000a00 */
[----:B------:R-:W-:Y:S01]  /*05d0*/  IMAD.U32 R9, RZ, RZ, UR4 ;  /* 0x00000004ff097e24 */ /* 0x000fe2000f8e00ff */
[C---:B------:R-:W-:Y:S02]  /*05e0*/  IADD3 R3, PT, PT, R13.reuse, UR4, RZ ;  /* 0x000000040d037c10 */ /* 0x040fe4000fffe0ff */
[----:B------:R-:W-:Y:S01]  /*05f0*/  IADD3 R10, P0, PT, R13, UR4, RZ ;  /* 0x000000040d0a7c10 */ /* 0x000fe2000ff1e0ff */
[----:B------:R-:W-:Y:S01]  /*0600*/  IMAD R9, R9, UR20, R0 ;  /* 0x0000001409097c24 */ /* 0x000fe2000f8e0200 */
[----:B------:R-:W-:Y:S01]  /*0610*/  MOV R11, UR20 ;  /* 0x00000014000b7c02 */ /* 0x000fe20008000f00 */
[----:B------:R-:W3:Y:S01]  /*0620*/  LDC.64 R4, c[0x0][0x380] ;  /* 0x0000e000ff047b82 */ /* 0x000ee20000000a00 */
[----:B------:R-:W-:Y:S01]  /*0630*/  MOV R15, UR20 ;  /* 0x00000014000f7c02 */ /* 0x000fe20008000f00 */
[----:B-1----:R-:W-:Y:S01]  /*0640*/  IMAD.WIDE R6, R9, 0x4, R6 ;  /* 0x0000000409067825 */ /* 0x002fe200078e0206 */
[----:B------:R-:W-:-:S05]  /*0650*/  MOV R9, UR20 ;  /* 0x0000001400097c02 */ /* 0x000fca0008000f00 */
[----:B------:R-:W-:Y:S02]  /*0660*/  IMAD.WIDE R8, R9, 0x4, R6 ;  /* 0x0000000409087825 */ /* 0x000fe400078e0206 */
[----:B0-----:R-:W4:Y:S02]  /*0670*/  LDG.E R6, desc[UR18][R6.64] ;  /* 0x0000001206067981 */ /* 0x001f24000c1e1900 */
[----:B---3--:R-:W-:Y:S01]  /*0680*/  IMAD.WIDE.U32 R4, R3, 0x4, R4 ;  /* 0x0000000403047825 */ /* 0x008fe200078e0004 */
[----:B------:R-:W-:Y:S01]  /*0690*/  IADD3.X R3, PT, PT, RZ, RZ, RZ, P0, !PT ;  /* 0x000000ffff037210 */ /* 0x000fe200007fe4ff */
[----:B------:R-:W3:Y:S01]  /*06a0*/  LDG.E R17, desc[UR18][R8.64] ;  /* 0x0000001208117981 */ /* 0x000ee2000c1e1900 */
[----:B--2---:R-:W-:-:S03]  /*06b0*/  LEA R2, P0, R10, UR6, 0x2 ;  /* 0x000000060a027c11 */ /* 0x004fc6000f8010ff */
[----:B------:R-:W4:Y:S01]  /*06c0*/  LDG.E R5, desc[UR18][R4.64] ;  /* 0x0000001204057981 */ /* 0x000f22000c1e1900 */
[----:B------:R-:W-:Y:S01]  /*06d0*/  LEA.HI.X R3, R10, UR7, R3, 0x2, P0 ;  /* 0x000000070a037c11 */ /* 0x000fe200080f1403 */
[----:B------:R-:W-:-:S04]  /*06e0*/  IMAD.WIDE R10, R11, 0x4, R8 ;  /* 0x000000040b0a7825 */ /* 0x000fc800078e0208 */
[----:B------:R-:W3:Y:S01]  /*06f0*/  LDG.E R16, desc[UR18][R2.64+0x4] ;  /* 0x0000041202107981 */ /* 0x000ee2000c1e1900 */
[----:B------:R-:W-:-:S03]  /*0700*/  IMAD.WIDE R14, R15, 0x4, R10 ;  /* 0x000000040f0e7825 */ /* 0x000fc600078e020a */
[----:B------:R-:W2:Y:S04]  /*0710*/  LDG.E R19, desc[UR18][R10.64] ;  /* 0x000000120a137981 */ /* 0x000ea8000c1e1900 */
[----:B------:R-:W2:Y:S04]  /*0720*/  LDG.E R18, desc[UR18][R2.64+0x8] ;  /* 0x0000081202127981 */ /* 0x000ea8000c1e1900 */
[----:B------:R-:W5:Y:S04]  /*0730*/  LDG.E R20, desc[UR18][R2.64+0xc] ;  /* 0x00000c1202147981 */ /* 0x000f68000c1e1900 */
[----:B------:R-:W5:Y:S01]  /*0740*/  LDG.E R14, desc[UR18][R14.64] ;  /* 0x000000120e0e7981 */ /* 0x000f62000c1e1900 */
[----:B------:R-:W-:Y:S01]  /*0750*/  UIADD3 UR4, UPT, UPT, UR4, 0x4, URZ ;  /* 0x0000000404047890 */ /* 0x000fe2000fffe0ff */
[----:B----4-:R-:W-:-:S04]  /*0760*/  IMAD R5, R5, R6, R12 ;  /* 0x0000000605057224 */ /* 0x010fc800078e020c */
[----:B---3--:R-:W-:-:S04]  /*0770*/  IMAD R5, R16, R17, R5 ;  /* 0x0000001110057224 */ /* 0x008fc800078e0205 */
[----:B--2---:R-:W-:-:S04]  /*0780*/  IMAD R5, R18, R19, R5 ;  /* 0x0000001312057224 */ /* 0x004fc800078e0205 */
[----:B-----5:R-:W-:-:S07]  /*0790*/  IMAD R12, R20, R14, R5 ;  /* 0x0000000e140c7224 */ /* 0x020fce00078e0205 */
.L_x_3:
[----:B------:R-:W-:Y:S05]  /*07a0*/  BRA.U !UP1, `(.L_x_2) ;  /* 0x0000000109a87547 */ /* 0x000fea000b800000 */
[----:B------:R-:W-:Y:S01]  /*07b0*/  UISETP.NE.AND UP0, UPT, UR5, 0x1, UPT ;  /* 0x000000010500788c */ /* 0x000fe2000bf05270 */
[----:B------:R-:W-:Y:S01]  /*07c0*/  MOV R7, UR4 ;  /* 0x0000000400077c02 */ /* 0x000fe20008000f00 */
[----:B------:R-:W-:Y:S02]  /*07d0*/  ULOP3.LUT UR5, UR20, 0x1, URZ, 0xc0, !UPT ;  /* 0x0000000114057892 */ /* 0x000fe4000f8ec0ff */
[----:B------:R-:W-:Y:S02]  /*07e0*/  MOV R15, UR20 ;  /* 0x00000014000f7c02 */ /* 0x000fe40008000f00 */
[----:B------:R-:W-:Y:S01]  /*07f0*/  UISETP.NE.U32.AND UP1, UPT, UR5, 0x1, UPT ;  /* 0x000000010500788c */ /* 0x000fe2000bf25070 */
[----:B------:R-:W-:-:S04]  /*0800*/  PLOP3.LUT P1, PT, PT, PT, UP0, 0x80, 0x8 ;  /* 0x000000000008781c */ /* 0x000fc80003f2f008 */
[----:B------:R-:W1:Y:S01]  /*0810*/  @UP0 LDCU.128 UR8, c[0x0][0x380] ;  /* 0x00007000ff0807ac */ /* 0x000e620008000c00 */
[----:B------:R-:W-:Y:S01]  /*0820*/  PLOP3.LUT P0, PT, PT, PT, UP1, 0x80, 0x8 ;  /* 0x000000000008781c */ /* 0x000fe20003f0f018 */
[----:B------:R-:W2:Y:S04]  /*0830*/  @UP0 LDCU.64 UR6, c[0x0][0x380] ;  /* 0x00007000ff0607ac */ /* 0x000ea80008000a00 */
[----:B------:R-:W3:Y:S03]  /*0840*/  @!UP1 LDCU.128 UR12, c[0x0][0x380] ;  /* 0x00007000ff0c97ac */ /* 0x000ee60008000c00 */
[C---:B------:R-:W-:Y:S02]  /*0850*/  @P1 IADD3 R3, PT, PT, R13.reuse, UR4, RZ ;  /* 0x000000040d031c10 */ /* 0x040fe4000fffe0ff */
[----:B------:R-:W-:Y:S01]  /*0860*/  @P1 IADD3 R6, P2, PT, R13, UR4, RZ ;  /* 0x000000040d061c10 */ /* 0x000fe2000ff5e0ff */
[----:B------:R-:W-:Y:S01]  /*0870*/  @UP0 UIADD3 UR4, UPT, UPT, UR4, 0x2, URZ ;  /* 0x0000000204040890 */ /* 0x000fe2000fffe0ff */
[----:B-1----:R-:W-:Y:S01]  /*0880*/  MOV R11, UR9 ;  /* 0x00000009000b7c02 */ /* 0x002fe20008000f00 */
[----:B------:R-:W-:Y:S01]  /*0890*/  IMAD.U32 R10, RZ, RZ, UR8 ;  /* 0x00000008ff0a7e24 */ /* 0x000fe2000f8e00ff */
[----:B------:R-:W-:-:S02]  /*08a0*/  MOV R4, UR10 ;  /* 0x0000000a00047c02 */ /* 0x000fc40008000f00 */
[----:B------:R-:W-:Y:S01]  /*08b0*/  MOV R5, UR11 ;  /* 0x0000000b00057c02 */ /* 0x000fe20008000f00 */
[----:B------:R-:W-:-:S04]  /*08c0*/  @P1 IMAD.WIDE.U32 R10, R3, 0x4, R10 ;  /* 0x00000004030a1825 */ /* 0x000fc800078e000a */
[----:B------:R-:W-:Y:S01]  /*08d0*/  @P1 IMAD R3, R7, UR20, R0 ;  /* 0x0000001407031c24 */ /* 0x000fe2000f8e0200 */
[----:B------:R-:W-:Y:S01]  /*08e0*/  @P1 IADD3.X R7, PT, PT, RZ, RZ, RZ, P2, !PT ;  /* 0x000000ffff071210 */ /* 0x000fe200017fe4ff */
[----:B------:R-:W-:Y:S01]  /*08f0*/  IMAD.U32 R19, RZ, RZ, UR4 ;  /* 0x00000004ff137e24 */ /* 0x000fe2000f8e00ff */
[C---:B--2---:R-:W-:Y:S01]  /*0900*/  @P1 LEA R2, P2, R6.reuse, UR6, 0x2 ;  /* 0x0000000606021c11 */ /* 0x044fe2000f8410ff */
[----:B------:R-:W-:Y:S01]  /*0910*/  @P1 IMAD.WIDE R4, R3, 0x4, R4 ;  /* 0x0000000403041825 */ /* 0x000fe200078e0204 */
[----:B------:R-:W-:Y:S01]  /*0920*/  @!P0 IADD3 R17, PT, PT, R13, UR4, RZ ;  /* 0x000000040d118c10 */ /* 0x000fe2000fffe0ff */
[----:B0-----:R-:W2:Y:S01]  /*0930*/  @P1 LDG.E R11, desc[UR18][R10.64] ;  /* 0x000000120a0b1981 */ /* 0x001ea2000c1e1900 */
[----:B------:R-:W-:Y:S01]  /*0940*/  @P1 LEA.HI.X R3, R6, UR7, R7, 0x2, P2 ;  /* 0x0000000706031c11 */ /* 0x000fe200090f1407 */
[----:B------:R-:W-:Y:S01]  /*0950*/  @!P0 IMAD R19, R19, UR20, R0 ;  /* 0x0000001413138c24 */ /* 0x000fe2000f8e0200 */
[----:B---3--:R-:W-:Y:S01]  /*0960*/  MOV R6, UR12 ;  /* 0x0000000c00067c02 */ /* 0x008fe20008000f00 */
[----:B------:R-:W-:Y:S01]  /*0970*/  @P1 IMAD.WIDE R14, R15, 0x4, R4 ;  /* 0x000000040f0e1825 */ /* 0x000fe200078e0204 */
[----:B------:R-:W-:Y:S01]  /*0980*/  MOV R7, UR13 ;  /* 0x0000000d00077c02 */ /* 0x000fe20008000f00 */
[----:B------:R-:W2:Y:S01]  /*0990*/  @P1 LDG.E R4, desc[UR18][R4.64] ;  /* 0x0000001204041981 */ /* 0x000ea2000c1e1900 */
[----:B------:R-:W-:-:S02]  /*09a0*/  MOV R8, UR14 ;  /* 0x0000000e00087c02 */ /* 0x000fc40008000f00 */
[----:B------:R-:W-:Y:S01]  /*09b0*/  MOV R9, UR15 ;  /* 0x0000000f00097c02 */ /* 0x000fe20008000f00 */
[----:B------:R-:W-:Y:S01]  /*09c0*/  @!P0 IMAD.WIDE.U32 R6, R17, 0x4, R6 ;  /* 0x0000000411068825 */ /* 0x000fe200078e0006 */
[----:B------:R-:W3:Y:S03]  /*09d0*/  @P1 LDG.E R14, desc[UR18][R14.64] ;  /* 0x000000120e0e1981 */ /* 0x000ee6000c1e1900 */
[----:B------:R-:W-:Y:S01]  /*09e0*/  @!P0 IMAD.WIDE R8, R19, 0x4, R8 ;  /* 0x0000000413088825 */ /* 0x000fe200078e0208 */
[----:B------:R-:W3:Y:S04]  /*09f0*/  @P1 LDG.E R2, desc[UR18][R2.64+0x4] ;  /* 0x0000041202021981 */ /* 0x000ee8000c1e1900 */
[----:B------:R-:W4:Y:S04]  /*0a00*/  @!P0 LDG.E R7, desc[UR18][R6.64] ;  /* 0x0000001206078981 */ /* 0x000f28000c1e1900 */
[----:B------:R-:W4:Y:S01]  /*0a10*/  @!P0 LDG.E R8, desc[UR18][R8.64] ;  /* 0x0000001208088981 */ /* 0x000f22000c1e1900 */
[----:B--2---:R-:W-:-:S04]  /*0a20*/  @P1 IMAD R11, R11, R4, R12 ;  /* 0x000000040b0b1224 */ /* 0x004fc800078e020c */
[----:B---3--:R-:W-:-:S04]  /*0a30*/  @P1 IMAD R12, R2, R14, R11 ;  /* 0x0000000e020c1224 */ /* 0x008fc800078e020b */
[----:B----4-:R-:W-:-:S07]  /*0a40*/  @!P0 IMAD R12, R7, R8, R12 ;  /* 0x00000008070c8224 */ /* 0x010fce00078e020c */
.L_x_2:
[----:B------:R-:W1:Y:S01]  /*0a50*/  LDC.64 R2, c[0x0][0x390] ;  /* 0x0000e400ff027b82 */ /* 0x000e620000000a00 */
[----:B------:R-:W-:-:S05]  /*0a60*/  IADD3 R13, PT, PT, R0, R13, RZ ;  /* 0x0000000d000d7210 */ /* 0x000fca0007ffe0ff */
[----:B-1----:R-:W-:-:S05]  /*0a70*/  IMAD.WIDE R2, R13, 0x4, R2 ;  /* 0x000000040d027825 */ /* 0x002fca00078e0202 */
[----:B0-----:R-:W-:Y:S01]  /*0a80*/  STG.E desc[UR18][R2.64], R12 ;  /* 0x0000000c02007986 */ /* 0x001fe2000c101912 */
[----:B------:R-:W-:Y:S05]  /*0a90*/  EXIT ;  /* 0x000000000000794d */ /* 0x000fea0003800000 */
.L_x_4:
[----:B------:R-:W-:-:S00]  /*0aa0*/  BRA `(.L_x_4) ;  /* 0xfffffffc00fc7947 */ /* 0x000fc0000383ffff */
[----:B------:R-:W-:-:S00]  /*0ab0*/  NOP ;  /* 0x0000000000007918 */ /* 0x000fc00000000000 */
        /* <DEDUP_REMOVED lines=12> */
.L_x_5:


//--------------------- .nv.shared.reserved.0     --------------------------
	.section	.nv.shared.reserved.0,"aw",@nobits
	.weak		__nv_reservedSMEM_offset_0_alias
	.size		__nv_reservedSMEM_offset_0_alias, 0, 64
	.other		__nv_reservedSMEM_offset_0_alias,@"STO_CUDA_RESERVED_SHARED STV_DEFAULT"
__nv_reservedSMEM_offset_0_alias:
	.zero		0
	.zero		64


//--------------------- .nv.constant0._Z13matrixMultGPUPiS_S_i --------------------------
	.section	.nv.constant0._Z13matrixMultGPUPiS_S_i,"a",@progbits
	.sectionflags	@""
	.align	4
.nv.constant0._Z13matrixMultGPUPiS_S_i:
	.zero		924


//--------------------- SYMBOLS --------------------------

	.type		.nv.reservedSmem.offset0,@object
	.size		.nv.reservedSmem.offset0,0x4
